//
// Generated by NVIDIA NVVM Compiler
//
// Compiler Build ID: CL-36424714
// Cuda compilation tools, release 13.0, V13.0.88
// Based on NVVM 20.0.0
//

.version 9.0
.target sm_100
.address_size 64

	// .globl	_Z15hello_world_gpuv
.extern .func  (.param .b32 func_retval0) vprintf
(
	.param .b64 vprintf_param_0,
	.param .b64 vprintf_param_1
)
;
.global .align 1 .b8 $str[50] = {72, 101, 108, 108, 111, 32, 87, 111, 114, 108, 100, 32, 102, 114, 111, 109, 32, 116, 104, 101, 32, 71, 80, 85, 32, 97, 116, 32, 98, 108, 111, 99, 107, 32, 37, 117, 44, 32, 116, 104, 114, 101, 97, 100, 32, 37, 117, 32, 10};

.visible .entry _Z15hello_world_gpuv()
{
	.local .align 8 .b8 	__local_depot0[8];
	.reg .b64 	%SP;
	.reg .b64 	%SPL;
	.reg .pred 	%p<2>;
	.reg .b32 	%r<7>;
	.reg .b64 	%rd<5>;

	mov.u64 	%SPL, __local_depot0;
	cvta.local.u64 	%SP, %SPL;
	mov.u32 	%r1, %ctaid.x;
	mov.u32 	%r3, %tid.x;
	max.u32 	%r4, %r1, %r3;
	setp.gt.u32 	%p1, %r4, 99;
	@%p1 bra 	$L__BB0_2;
	add.u64 	%rd1, %SP, 0;
	add.u64 	%rd2, %SPL, 0;
	st.local.v2.u32 	[%rd2], {%r1, %r3};
	mov.u64 	%rd3, $str;
	cvta.global.u64 	%rd4, %rd3;
	{ // callseq 0, 0
	.param .b64 param0;
	st.param.b64 	[param0], %rd4;
	.param .b64 param1;
	st.param.b64 	[param1], %rd1;
	.param .b32 retval0;
	call.uni (retval0), 
	vprintf, 
	(
	param0, 
	param1
	);
	ld.param.b32 	%r5, [retval0];
	} // callseq 0
$L__BB0_2:
	ret;

}


// ===== COMPILED SASS (sm_100) =====

	.target	sm_100

	.elftype	@"ET_EXEC"


//--------------------- .note.nv.tkinfo           --------------------------
	.section	.note.nv.tkinfo,"",@"SHT_NOTE"
	.sectionflags	@"SHF_NOTE_NV_TKINFO"
	.tkinfo
        /*0018*/ 	.word	0x00000002
        /*0030*/ 	.string	""
        /*0030*/ 	.string	"ptxas"
        /*0030*/ 	.string	"Cuda compilation tools, release 13.0, V13.0.88"
        /*0030*/ 	.string	"Build cuda_13.0.r13.0/compiler.36424714_0"
        /*0030*/ 	.string	"-arch sm_100 -m 64 "



//--------------------- .note.nv.cuinfo           --------------------------
	.section	.note.nv.cuinfo,"",@"SHT_NOTE"
	.sectionflags	@"SHF_NOTE_NV_CUINFO"
        /*0018*/ 	.short	0x0002
        /*001a*/ 	.short	0x0064
        /*001c*/ 	.short	0x0082
	.zero		2


//--------------------- .nv.info                  --------------------------
	.section	.nv.info,"",@"SHT_CUDA_INFO"
	.align	4


	//----- nvinfo : EIATTR_REGCOUNT
	.align		4
        /*0000*/ 	.byte	0x04, 0x2f
        /*0002*/ 	.short	(.L_2 - .L_1)
	.align		4
.L_1:
        /*0004*/ 	.word	index@(_Z15hello_world_gpuv)
        /*0008*/ 	.word	0x00000018


	//----- nvinfo : EIATTR_FRAME_SIZE
	.align		4
.L_2:
        /*000c*/ 	.byte	0x04, 0x11
        /*000e*/ 	.short	(.L_4 - .L_3)
	.align		4
.L_3:
        /*0010*/ 	.word	index@(_Z15hello_world_gpuv)
        /*0014*/ 	.word	0x00000008


	//----- nvinfo : EIATTR_MIN_STACK_SIZE
	.align		4
.L_4:
        /*0018*/ 	.byte	0x04, 0x12
        /*001a*/ 	.short	(.L_6 - .L_5)
	.align		4
.L_5:
        /*001c*/ 	.word	index@(_Z15hello_world_gpuv)
        /*0020*/ 	.word	0x00000008
.L_6:


//--------------------- .nv.compat                --------------------------
	.section	.nv.compat,"",@"SHT_CUDA_COMPAT_INFO"
	.align	4
        /*0000*/ 	.byte	0x02, 0x09, 0x00, 0x00, 0x02, 0x02, 0x01, 0x00, 0x02, 0x05, 0x05, 0x00, 0x03, 0x07, 0x01, 0x01
        /*0010*/ 	.byte	0x02, 0x03, 0x00, 0x00, 0x02, 0x06, 0x01, 0x00, 0x04, 0x0b, 0x08, 0x00, 0x09, 0x00, 0x00, 0x00
        /*0020*/ 	.byte	0x00, 0x00, 0x00, 0x00


//--------------------- .nv.info._Z15hello_world_gpuv --------------------------
	.section	.nv.info._Z15hello_world_gpuv,"",@"SHT_CUDA_INFO"
	.sectionflags	@""
	.align	4


	//----- nvinfo : EIATTR_CUDA_API_VERSION
	.align		4
        /*0000*/ 	.byte	0x04, 0x37
        /*0002*/ 	.short	(.L_8 - .L_7)
.L_7:
        /*0004*/ 	.word	0x00000082


	//----- nvinfo : EIATTR_SPARSE_MMA_MASK
	.align		4
.L_8:
        /*0008*/ 	.byte	0x03, 0x50
        /*000a*/ 	.short	0x0000


	//----- nvinfo : EIATTR_MAXREG_COUNT
	.align		4
        /*000c*/ 	.byte	0x03, 0x1b
        /*000e*/ 	.short	0x00ff


	//----- nvinfo : EIATTR_EXTERNS
	.align		4
        /*0010*/ 	.byte	0x04, 0x0f
        /*0012*/ 	.short	(.L_10 - .L_9)


	//   ....[0]....
	.align		4
.L_9:
        /*0014*/ 	.word	index@(vprintf)


	//----- nvinfo : EIATTR_MERCURY_ISA_VERSION
	.align		4
.L_10:
        /*0018*/ 	.byte	0x03, 0x5f
        /*001a*/ 	.short	0x0101


	//----- nvinfo : EIATTR_VRC_CTA_INIT_COUNT
	.align		4
        /*001c*/ 	.byte	0x02, 0x4a
	.zero		1
	.zero		1


	//----- nvinfo : EIATTR_SYSCALL_OFFSETS
	.align		4
        /*0020*/ 	.byte	0x04, 0x46
        /*0022*/ 	.short	(.L_12 - .L_11)


	//   ....[0]....
.L_11:
        /*0024*/ 	.word	0x00000120


	//----- nvinfo : EIATTR_EXIT_INSTR_OFFSETS
	.align		4
.L_12:
        /*0028*/ 	.byte	0x04, 0x1c
        /*002a*/ 	.short	(.L_14 - .L_13)


	//   ....[0]....
.L_13:
        /*002c*/ 	.word	0x000000a0


	//   ....[1]....
        /*0030*/ 	.word	0x00000130


	//----- nvinfo : EIATTR_CRS_STACK_SIZE
	.align		4
.L_14:
        /*0034*/ 	.byte	0x04, 0x1e
        /*0036*/ 	.short	(.L_16 - .L_15)
.L_15:
        /*0038*/ 	.word	0x00000000


	//----- nvinfo : EIATTR_SW_WAR
	.align		4
.L_16:
        /*003c*/ 	.byte	0x04, 0x36
        /*003e*/ 	.short	(.L_18 - .L_17)
.L_17:
        /*0040*/ 	.word	0x00000008
.L_18:


//--------------------- .nv.callgraph             --------------------------
	.section	.nv.callgraph,"",@"SHT_CUDA_CALLGRAPH"
	.align	4
	.sectionentsize	8
	.align		4
        /*0000*/ 	.word	0x00000000
	.align		4
        /*0004*/ 	.word	0xffffffff
	.align		4
        /*0008*/ 	.word	index@(_Z15hello_world_gpuv)
	.align		4
        /*000c*/ 	.word	index@(vprintf)
	.align		4
        /*0010*/ 	.word	0x00000000
	.align		4
        /*0014*/ 	.word	0xfffffffe
	.align		4
        /*0018*/ 	.word	0x00000000
	.align		4
        /*001c*/ 	.word	0xfffffffd
	.align		4
        /*0020*/ 	.word	0x00000000
	.align		4
        /*0024*/ 	.word	0xfffffffc


//--------------------- .nv.constant4             --------------------------
	.section	.nv.constant4,"a",@progbits
	.align	8
	.align		8
.nv.constant4:
        /*0000*/ 	.dword	vprintf
	.align		8
        /*0008*/ 	.dword	$str


//--------------------- .text._Z15hello_world_gpuv --------------------------
	.section	.text._Z15hello_world_gpuv,"ax",@progbits
	.align	128
        .global         _Z15hello_world_gpuv
        .type           _Z15hello_world_gpuv,@function
        .size           _Z15hello_world_gpuv,(.L_x_2 - _Z15hello_world_gpuv)
        .other          _Z15hello_world_gpuv,@"STO_CUDA_ENTRY STV_DEFAULT"
_Z15hello_world_gpuv:
.text._Z15hello_world_gpuv:
[----:B------:R-:W0:Y:S01]  /*0000*/  LDC R1, c[0x0][0x37c] ;  /* 0x0000df00ff017b82 */ /* 0x000e220000000800 */
[----:B------:R-:W1:Y:S01]  /*0010*/  S2R R8, SR_CTAID.X ;  /* 0x0000000000087919 */ /* 0x000e620000002500 */
[----:B------:R-:W2:Y:S01]  /*0020*/  LDCU UR4, c[0x0][0x2f8] ;  /* 0x00005f00ff0477ac */ /* 0x000ea20008000800 */
[----:B0-----:R-:W-:Y:S01]  /*0030*/  VIADD R1, R1, 0xfffffff8 ;  /* 0xfffffff801017836 */ /* 0x001fe20000000000 */
[----:B------:R-:W1:Y:S01]  /*0040*/  S2R R9, SR_TID.X ;  /* 0x0000000000097919 */ /* 0x000e620000002100 */
[----:B------:R-:W0:Y:S03]  /*0050*/  LDCU UR5, c[0x0][0x2fc] ;  /* 0x00005f80ff0577ac */ /* 0x000e260008000800 */
[----:B--2---:R-:W-:-:S05]  /*0060*/  IADD3 R6, P1, PT, R1, UR4, RZ ;  /* 0x0000000401067c10 */ /* 0x004fca000ff3e0ff */
[----:B0-----:R-:W-:Y:S01]  /*0070*/  IMAD.X R7, RZ, RZ, UR5, P1 ;  /* 0x00000005ff077e24 */ /* 0x001fe200088e06ff */
[----:B-1----:R-:W-:-:S04]  /*0080*/  VIMNMX.U32 R0, PT, PT, R8, R9, !PT ;  /* 0x0000000908007248 */ /* 0x002fc80007fe0000 */
[----:B------:R-:W-:-:S13]  /*0090*/  ISETP.GT.U32.AND P0, PT, R0, 0x63, PT ;  /* 0x000000630000780c */ /* 0x000fda0003f04070 */
[----:B------:R-:W-:Y:S05]  /*00a0*/  @P0 EXIT ;  /* 0x000000000000094d */ /* 0x000fea0003800000 */
[----:B------:R-:W-:Y:S01]  /*00b0*/  MOV R0, 0x0 ;  /* 0x0000000000007802 */ /* 0x000fe20000000f00 */
[----:B------:R0:W-:Y:S01]  /*00c0*/  STL.64 [R1], R8 ;  /* 0x0000000801007387 */ /* 0x0001e20000100a00 */
[----:B------:R-:W1:Y:S02]  /*00d0*/  LDCU.64 UR4, c[0x4][0x8] ;  /* 0x01000100ff0477ac */ /* 0x000e640008000a00 */
[----:B------:R0:W2:Y:S01]  /*00e0*/  LDC.64 R2, c[0x4][R0] ;  /* 0x0100000000027b82 */ /* 0x0000a20000000a00 */
[----:B-1----:R-:W-:Y:S02]  /*00f0*/  IMAD.U32 R4, RZ, RZ, UR4 ;  /* 0x00000004ff047e24 */ /* 0x002fe4000f8e00ff */
[----:B0-----:R-:W-:-:S07]  /*0100*/  IMAD.U32 R5, RZ, RZ, UR5 ;  /* 0x00000005ff057e24 */ /* 0x001fce000f8e00ff */
[----:B------:R-:W-:-:S07]  /*0110*/  LEPC R20, `(.L_x_0) ;  /* 0x000000001014794e */ /* 0x000fce0000000000 */
[----:B--2---:R-:W-:Y:S05]  /*0120*/  CALL.ABS.NOINC R2 ;  /* 0x0000000002007343 */ /* 0x004fea0003c00000 */
.L_x_0:
[----:B------:R-:W-:Y:S05]  /*0130*/  EXIT ;  /* 0x000000000000794d */ /* 0x000fea0003800000 */
.L_x_1:
[----:B------:R-:W-:-:S00]  /*0140*/  BRA `(.L_x_1) ;  /* 0xfffffffc00fc7947 */ /* 0x000fc0000383ffff */
[----:B------:R-:W-:-:S00]  /*0150*/  NOP ;  /* 0x0000000000007918 */ /* 0x000fc00000000000 */
        /* <DEDUP_REMOVED lines=10> */
.L_x_2:


//--------------------- .nv.global.init           --------------------------
	.section	.nv.global.init,"aw",@progbits
.nv.global.init:
	.type		$str,@object
	.size		$str,(.L_0 - $str)
$str:
        /*0000*/ 	.byte	0x48, 0x65, 0x6c, 0x6c, 0x6f, 0x20, 0x57, 0x6f, 0x72, 0x6c, 0x64, 0x20, 0x66, 0x72, 0x6f, 0x6d
        /*0010*/ 	.byte	0x20, 0x74, 0x68, 0x65, 0x20, 0x47, 0x50, 0x55, 0x20, 0x61, 0x74, 0x20, 0x62, 0x6c, 0x6f, 0x63
        /*0020*/ 	.byte	0x6b, 0x20, 0x25, 0x75, 0x2c, 0x20, 0x74, 0x68, 0x72, 0x65, 0x61, 0x64, 0x20, 0x25, 0x75, 0x20
        /*0030*/ 	.byte	0x0a, 0x00
.L_0:


//--------------------- .nv.shared.reserved.0     --------------------------
	.section	.nv.shared.reserved.0,"aw",@nobits
	.weak		__nv_reservedSMEM_offset_0_alias
	.size		__nv_reservedSMEM_offset_0_alias, 0, 64
	.other		__nv_reservedSMEM_offset_0_alias,@"STO_CUDA_RESERVED_SHARED STV_DEFAULT"
__nv_reservedSMEM_offset_0_alias:
	.zero		0
	.zero		64


//--------------------- .nv.constant0._Z15hello_world_gpuv --------------------------
	.section	.nv.constant0._Z15hello_world_gpuv,"a",@progbits
	.sectionflags	@""
	.align	4
.nv.constant0._Z15hello_world_gpuv:
	.zero		896


//--------------------- SYMBOLS --------------------------

	.type		.nv.reservedSmem.offset0,@object
	.size		.nv.reservedSmem.offset0,0x4
	.type		vprintf,@function
